//
// Generated by NVIDIA NVVM Compiler
//
// Compiler Build ID: CL-36424714
// Cuda compilation tools, release 13.0, V13.0.88
// Based on NVVM 20.0.0
//

.version 9.0
.target sm_100
.address_size 64

	// .globl	_Z5saxpyfPKfPfm

.visible .entry _Z5saxpyfPKfPfm(
	.param .f32 _Z5saxpyfPKfPfm_param_0,
	.param .u64 .ptr .align 1 _Z5saxpyfPKfPfm_param_1,
	.param .u64 .ptr .align 1 _Z5saxpyfPKfPfm_param_2,
	.param .u64 _Z5saxpyfPKfPfm_param_3
)
{
	.reg .pred 	%p<2>;
	.reg .b32 	%r<5>;
	.reg .b32 	%f<5>;
	.reg .b64 	%rd<10>;

	ld.param.f32 	%f1, [_Z5saxpyfPKfPfm_param_0];
	ld.param.u64 	%rd2, [_Z5saxpyfPKfPfm_param_1];
	ld.param.u64 	%rd3, [_Z5saxpyfPKfPfm_param_2];
	ld.param.u64 	%rd4, [_Z5saxpyfPKfPfm_param_3];
	mov.u32 	%r1, %ntid.x;
	mov.u32 	%r2, %ctaid.x;
	mov.u32 	%r3, %tid.x;
	mad.lo.s32 	%r4, %r1, %r2, %r3;
	cvt.s64.s32 	%rd1, %r4;
	setp.le.u64 	%p1, %rd4, %rd1;
	@%p1 bra 	$L__BB0_2;
	cvta.to.global.u64 	%rd5, %rd2;
	cvta.to.global.u64 	%rd6, %rd3;
	shl.b64 	%rd7, %rd1, 2;
	add.s64 	%rd8, %rd5, %rd7;
	ld.global.f32 	%f2, [%rd8];
	add.s64 	%rd9, %rd6, %rd7;
	ld.global.f32 	%f3, [%rd9];
	fma.rn.f32 	%f4, %f1, %f2, %f3;
	st.global.f32 	[%rd9], %f4;
$L__BB0_2:
	ret;

}


// ===== COMPILED SASS (sm_100) =====

	.target	sm_100

	.elftype	@"ET_EXEC"


//--------------------- .note.nv.tkinfo           --------------------------
	.section	.note.nv.tkinfo,"",@"SHT_NOTE"
	.sectionflags	@"SHF_NOTE_NV_TKINFO"
	.tkinfo
        /*0018*/ 	.word	0x00000002
        /*0030*/ 	.string	""
        /*0030*/ 	.string	"ptxas"
        /*0030*/ 	.string	"Cuda compilation tools, release 13.0, V13.0.88"
        /*0030*/ 	.string	"Build cuda_13.0.r13.0/compiler.36424714_0"
        /*0030*/ 	.string	"-arch sm_100 -m 64 "



//--------------------- .note.nv.cuinfo           --------------------------
	.section	.note.nv.cuinfo,"",@"SHT_NOTE"
	.sectionflags	@"SHF_NOTE_NV_CUINFO"
        /*0018*/ 	.short	0x0002
        /*001a*/ 	.short	0x0064
        /*001c*/ 	.short	0x0082
	.zero		2


//--------------------- .nv.info                  --------------------------
	.section	.nv.info,"",@"SHT_CUDA_INFO"
	.align	4


	//----- nvinfo : EIATTR_REGCOUNT
	.align		4
        /*0000*/ 	.byte	0x04, 0x2f
        /*0002*/ 	.short	(.L_1 - .L_0)
	.align		4
.L_0:
        /*0004*/ 	.word	index@(_Z5saxpyfPKfPfm)
        /*0008*/ 	.word	0x0000000a


	//----- nvinfo : EIATTR_FRAME_SIZE
	.align		4
.L_1:
        /*000c*/ 	.byte	0x04, 0x11
        /*000e*/ 	.short	(.L_3 - .L_2)
	.align		4
.L_2:
        /*0010*/ 	.word	index@(_Z5saxpyfPKfPfm)
        /*0014*/ 	.word	0x00000000


	//----- nvinfo : EIATTR_MIN_STACK_SIZE
	.align		4
.L_3:
        /*0018*/ 	.byte	0x04, 0x12
        /*001a*/ 	.short	(.L_5 - .L_4)
	.align		4
.L_4:
        /*001c*/ 	.word	index@(_Z5saxpyfPKfPfm)
        /*0020*/ 	.word	0x00000000
.L_5:


//--------------------- .nv.compat                --------------------------
	.section	.nv.compat,"",@"SHT_CUDA_COMPAT_INFO"
	.align	4
        /*0000*/ 	.byte	0x02, 0x09, 0x00, 0x00, 0x02, 0x02, 0x01, 0x00, 0x02, 0x05, 0x05, 0x00, 0x03, 0x07, 0x01, 0x01
        /*0010*/ 	.byte	0x02, 0x03, 0x00, 0x00, 0x02, 0x06, 0x01, 0x00, 0x04, 0x0b, 0x08, 0x00, 0x09, 0x00, 0x00, 0x00
        /*0020*/ 	.byte	0x00, 0x00, 0x00, 0x00


//--------------------- .nv.info._Z5saxpyfPKfPfm  --------------------------
	.section	.nv.info._Z5saxpyfPKfPfm,"",@"SHT_CUDA_INFO"
	.sectionflags	@""
	.align	4


	//----- nvinfo : EIATTR_CUDA_API_VERSION
	.align		4
        /*0000*/ 	.byte	0x04, 0x37
        /*0002*/ 	.short	(.L_7 - .L_6)
.L_6:
        /*0004*/ 	.word	0x00000082


	//----- nvinfo : EIATTR_KPARAM_INFO
	.align		4
.L_7:
        /*0008*/ 	.byte	0x04, 0x17
        /*000a*/ 	.short	(.L_9 - .L_8)
.L_8:
        /*000c*/ 	.word	0x00000000
        /*0010*/ 	.short	0x0003
        /*0012*/ 	.short	0x0018
        /*0014*/ 	.byte	0x00, 0xf0, 0x21, 0x00


	//----- nvinfo : EIATTR_KPARAM_INFO
	.align		4
.L_9:
        /*0018*/ 	.byte	0x04, 0x17
        /*001a*/ 	.short	(.L_11 - .L_10)
.L_10:
        /*001c*/ 	.word	0x00000000
        /*0020*/ 	.short	0x0002
        /*0022*/ 	.short	0x0010
        /*0024*/ 	.byte	0x00, 0xf5, 0x21, 0x00


	//----- nvinfo : EIATTR_KPARAM_INFO
	.align		4
.L_11:
        /*0028*/ 	.byte	0x04, 0x17
        /*002a*/ 	.short	(.L_13 - .L_12)
.L_12:
        /*002c*/ 	.word	0x00000000
        /*0030*/ 	.short	0x0001
        /*0032*/ 	.short	0x0008
        /*0034*/ 	.byte	0x00, 0xf5, 0x21, 0x00


	//----- nvinfo : EIATTR_KPARAM_INFO
	.align		4
.L_13:
        /*0038*/ 	.byte	0x04, 0x17
        /*003a*/ 	.short	(.L_15 - .L_14)
.L_14:
        /*003c*/ 	.word	0x00000000
        /*0040*/ 	.short	0x0000
        /*0042*/ 	.short	0x0000
        /*0044*/ 	.byte	0x00, 0xf0, 0x11, 0x00


	//----- nvinfo : EIATTR_SPARSE_MMA_MASK
	.align		4
.L_15:
        /*0048*/ 	.byte	0x03, 0x50
        /*004a*/ 	.short	0x0000


	//----- nvinfo : EIATTR_MAXREG_COUNT
	.align		4
        /*004c*/ 	.byte	0x03, 0x1b
        /*004e*/ 	.short	0x00ff


	//----- nvinfo : EIATTR_MERCURY_ISA_VERSION
	.align		4
        /*0050*/ 	.byte	0x03, 0x5f
        /*0052*/ 	.short	0x0101


	//----- nvinfo : EIATTR_VRC_CTA_INIT_COUNT
	.align		4
        /*0054*/ 	.byte	0x02, 0x4a
	.zero		1
	.zero		1


	//----- nvinfo : EIATTR_EXIT_INSTR_OFFSETS
	.align		4
        /*0058*/ 	.byte	0x04, 0x1c
        /*005a*/ 	.short	(.L_17 - .L_16)


	//   ....[0]....
.L_16:
        /*005c*/ 	.word	0x00000090


	//   ....[1]....
        /*0060*/ 	.word	0x00000180


	//----- nvinfo : EIATTR_CBANK_PARAM_SIZE
	.align		4
.L_17:
        /*0064*/ 	.byte	0x03, 0x19
        /*0066*/ 	.short	0x0020


	//----- nvinfo : EIATTR_PARAM_CBANK
	.align		4
        /*0068*/ 	.byte	0x04, 0x0a
        /*006a*/ 	.short	(.L_19 - .L_18)
	.align		4
.L_18:
        /*006c*/ 	.word	index@(.nv.constant0._Z5saxpyfPKfPfm)
        /*0070*/ 	.short	0x0380
        /*0072*/ 	.short	0x0020


	//----- nvinfo : EIATTR_SW_WAR
	.align		4
.L_19:
        /*0074*/ 	.byte	0x04, 0x36
        /*0076*/ 	.short	(.L_21 - .L_20)
.L_20:
        /*0078*/ 	.word	0x00000008
.L_21:


//--------------------- .nv.callgraph             --------------------------
	.section	.nv.callgraph,"",@"SHT_CUDA_CALLGRAPH"
	.align	4
	.sectionentsize	8
	.align		4
        /*0000*/ 	.word	0x00000000
	.align		4
        /*0004*/ 	.word	0xffffffff
	.align		4
        /*0008*/ 	.word	0x00000000
	.align		4
        /*000c*/ 	.word	0xfffffffe
	.align		4
        /*0010*/ 	.word	0x00000000
	.align		4
        /*0014*/ 	.word	0xfffffffd
	.align		4
        /*0018*/ 	.word	0x00000000
	.align		4
        /*001c*/ 	.word	0xfffffffc


//--------------------- .text._Z5saxpyfPKfPfm     --------------------------
	.section	.text._Z5saxpyfPKfPfm,"ax",@progbits
	.align	128
        .global         _Z5saxpyfPKfPfm
        .type           _Z5saxpyfPKfPfm,@function
        .size           _Z5saxpyfPKfPfm,(.L_x_1 - _Z5saxpyfPKfPfm)
        .other          _Z5saxpyfPKfPfm,@"STO_CUDA_ENTRY STV_DEFAULT"
_Z5saxpyfPKfPfm:
.text._Z5saxpyfPKfPfm:
[----:B------:R-:W-:Y:S01]  /*0000*/  LDC R1, c[0x0][0x37c] ;  /* 0x0000df00ff017b82 */ /* 0x000fe20000000800 */
[----:B------:R-:W0:Y:S01]  /*0010*/  S2R R0, SR_CTAID.X ;  /* 0x0000000000007919 */ /* 0x000e220000002500 */
[----:B------:R-:W0:Y:S01]  /*0020*/  LDCU UR4, c[0x0][0x360] ;  /* 0x00006c00ff0477ac */ /* 0x000e220008000800 */
[----:B------:R-:W0:Y:S01]  /*0030*/  S2R R3, SR_TID.X ;  /* 0x0000000000037919 */ /* 0x000e220000002100 */
[----:B------:R-:W1:Y:S01]  /*0040*/  LDCU.64 UR6, c[0x0][0x398] ;  /* 0x00007300ff0677ac */ /* 0x000e620008000a00 */
[----:B0-----:R-:W-:-:S05]  /*0050*/  IMAD R0, R0, UR4, R3 ;  /* 0x0000000400007c24 */ /* 0x001fca000f8e0203 */
[----:B-1----:R-:W-:Y:S02]  /*0060*/  ISETP.GE.U32.AND P0, PT, R0, UR6, PT ;  /* 0x0000000600007c0c */ /* 0x002fe4000bf06070 */
[----:B------:R-:W-:-:S04]  /*0070*/  SHF.R.S32.HI R3, RZ, 0x1f, R0 ;  /* 0x0000001fff037819 */ /* 0x000fc80000011400 */
[----:B------:R-:W-:-:S13]  /*0080*/  ISETP.GE.U32.AND.EX P0, PT, R3, UR7, PT, P0 ;  /* 0x0000000703007c0c */ /* 0x000fda000bf06100 */
[----:B------:R-:W-:Y:S05]  /*0090*/  @P0 EXIT ;  /* 0x000000000000094d */ /* 0x000fea0003800000 */
[----:B------:R-:W0:Y:S01]  /*00a0*/  LDCU.64 UR6, c[0x0][0x388] ;  /* 0x00007100ff0677ac */ /* 0x000e220008000a00 */
[C---:B------:R-:W-:Y:S01]  /*00b0*/  IMAD.SHL.U32 R2, R0.reuse, 0x4, RZ ;  /* 0x0000000400027824 */ /* 0x040fe200078e00ff */
[----:B------:R-:W-:Y:S01]  /*00c0*/  SHF.L.U64.HI R0, R0, 0x2, R3 ;  /* 0x0000000200007819 */ /* 0x000fe20000010203 */
[----:B------:R-:W1:Y:S01]  /*00d0*/  LDCU.64 UR8, c[0x0][0x390] ;  /* 0x00007200ff0877ac */ /* 0x000e620008000a00 */
[----:B------:R-:W2:Y:S02]  /*00e0*/  LDCU.64 UR4, c[0x0][0x358] ;  /* 0x00006b00ff0477ac */ /* 0x000ea40008000a00 */
[C---:B0-----:R-:W-:Y:S01]  /*00f0*/  IADD3 R4, P0, PT, R2.reuse, UR6, RZ ;  /* 0x0000000602047c10 */ /* 0x041fe2000ff1e0ff */
[----:B------:R-:W0:Y:S01]  /*0100*/  LDCU UR6, c[0x0][0x380] ;  /* 0x00007000ff0677ac */ /* 0x000e220008000800 */
[----:B-1----:R-:W-:Y:S02]  /*0110*/  IADD3 R2, P1, PT, R2, UR8, RZ ;  /* 0x0000000802027c10 */ /* 0x002fe4000ff3e0ff */
[----:B------:R-:W-:-:S02]  /*0120*/  IADD3.X R5, PT, PT, R0, UR7, RZ, P0, !PT ;  /* 0x0000000700057c10 */ /* 0x000fc400087fe4ff */
[----:B------:R-:W-:-:S03]  /*0130*/  IADD3.X R3, PT, PT, R0, UR9, RZ, P1, !PT ;  /* 0x0000000900037c10 */ /* 0x000fc60008ffe4ff */
[----:B--2---:R-:W0:Y:S04]  /*0140*/  LDG.E R4, desc[UR4][R4.64] ;  /* 0x0000000404047981 */ /* 0x004e28000c1e1900 */
[----:B------:R-:W0:Y:S02]  /*0150*/  LDG.E R7, desc[UR4][R2.64] ;  /* 0x0000000402077981 */ /* 0x000e24000c1e1900 */
[----:B0-----:R-:W-:-:S05]  /*0160*/  FFMA R7, R4, UR6, R7 ;  /* 0x0000000604077c23 */ /* 0x001fca0008000007 */
[----:B------:R-:W-:Y:S01]  /*0170*/  STG.E desc[UR4][R2.64], R7 ;  /* 0x0000000702007986 */ /* 0x000fe2000c101904 */
[----:B------:R-:W-:Y:S05]  /*0180*/  EXIT ;  /* 0x000000000000794d */ /* 0x000fea0003800000 */
.L_x_0:
[----:B------:R-:W-:-:S00]  /*0190*/  BRA `(.L_x_0) ;  /* 0xfffffffc00fc7947 */ /* 0x000fc0000383ffff */
[----:B------:R-:W-:-:S00]  /*01a0*/  NOP ;  /* 0x0000000000007918 */ /* 0x000fc00000000000 */
        /* <DEDUP_REMOVED lines=13> */
.L_x_1:


//--------------------- .nv.shared.reserved.0     --------------------------
	.section	.nv.shared.reserved.0,"aw",@nobits
	.weak		__nv_reservedSMEM_offset_0_alias
	.size		__nv_reservedSMEM_offset_0_alias, 0, 64
	.other		__nv_reservedSMEM_offset_0_alias,@"STO_CUDA_RESERVED_SHARED STV_DEFAULT"
__nv_reservedSMEM_offset_0_alias:
	.zero		0
	.zero		64


//--------------------- .nv.constant0._Z5saxpyfPKfPfm --------------------------
	.section	.nv.constant0._Z5saxpyfPKfPfm,"a",@progbits
	.sectionflags	@""
	.align	4
.nv.constant0._Z5saxpyfPKfPfm:
	.zero		928


//--------------------- SYMBOLS --------------------------

	.type		.nv.reservedSmem.offset0,@object
	.size		.nv.reservedSmem.offset0,0x4
